//
// Generated by NVIDIA NVVM Compiler
//
// Compiler Build ID: CL-36424714
// Cuda compilation tools, release 13.0, V13.0.88
// Based on NVVM 20.0.0
//

.version 9.0
.target sm_100
.address_size 64

	// .globl	_Z14matrixAdditionPiS_S_ii

.visible .entry _Z14matrixAdditionPiS_S_ii(
	.param .u64 .ptr .align 1 _Z14matrixAdditionPiS_S_ii_param_0,
	.param .u64 .ptr .align 1 _Z14matrixAdditionPiS_S_ii_param_1,
	.param .u64 .ptr .align 1 _Z14matrixAdditionPiS_S_ii_param_2,
	.param .u32 _Z14matrixAdditionPiS_S_ii_param_3,
	.param .u32 _Z14matrixAdditionPiS_S_ii_param_4
)
{
	.reg .pred 	%p<4>;
	.reg .b32 	%r<15>;
	.reg .b64 	%rd<11>;

	ld.param.u64 	%rd1, [_Z14matrixAdditionPiS_S_ii_param_0];
	ld.param.u64 	%rd2, [_Z14matrixAdditionPiS_S_ii_param_1];
	ld.param.u64 	%rd3, [_Z14matrixAdditionPiS_S_ii_param_2];
	ld.param.u32 	%r3, [_Z14matrixAdditionPiS_S_ii_param_3];
	ld.param.u32 	%r4, [_Z14matrixAdditionPiS_S_ii_param_4];
	mov.u32 	%r5, %ctaid.y;
	mov.u32 	%r6, %ntid.y;
	mov.u32 	%r7, %tid.y;
	mad.lo.s32 	%r1, %r5, %r6, %r7;
	mov.u32 	%r8, %ctaid.x;
	mov.u32 	%r9, %ntid.x;
	mov.u32 	%r10, %tid.x;
	mad.lo.s32 	%r2, %r8, %r9, %r10;
	setp.ge.s32 	%p1, %r1, %r4;
	setp.ge.s32 	%p2, %r2, %r3;
	or.pred  	%p3, %p2, %p1;
	@%p3 bra 	$L__BB0_2;
	cvta.to.global.u64 	%rd4, %rd1;
	cvta.to.global.u64 	%rd5, %rd2;
	cvta.to.global.u64 	%rd6, %rd3;
	mad.lo.s32 	%r11, %r3, %r1, %r2;
	mul.wide.s32 	%rd7, %r11, 4;
	add.s64 	%rd8, %rd4, %rd7;
	ld.global.u32 	%r12, [%rd8];
	add.s64 	%rd9, %rd5, %rd7;
	ld.global.u32 	%r13, [%rd9];
	add.s32 	%r14, %r13, %r12;
	add.s64 	%rd10, %rd6, %rd7;
	st.global.u32 	[%rd10], %r14;
$L__BB0_2:
	ret;

}


// ===== COMPILED SASS (sm_100) =====

	.target	sm_100

	.elftype	@"ET_EXEC"


//--------------------- .note.nv.tkinfo           --------------------------
	.section	.note.nv.tkinfo,"",@"SHT_NOTE"
	.sectionflags	@"SHF_NOTE_NV_TKINFO"
	.tkinfo
        /*0018*/ 	.word	0x00000002
        /*0030*/ 	.string	""
        /*0030*/ 	.string	"ptxas"
        /*0030*/ 	.string	"Cuda compilation tools, release 13.0, V13.0.88"
        /*0030*/ 	.string	"Build cuda_13.0.r13.0/compiler.36424714_0"
        /*0030*/ 	.string	"-arch sm_100 -m 64 "



//--------------------- .note.nv.cuinfo           --------------------------
	.section	.note.nv.cuinfo,"",@"SHT_NOTE"
	.sectionflags	@"SHF_NOTE_NV_CUINFO"
        /*0018*/ 	.short	0x0002
        /*001a*/ 	.short	0x0064
        /*001c*/ 	.short	0x0082
	.zero		2


//--------------------- .nv.info                  --------------------------
	.section	.nv.info,"",@"SHT_CUDA_INFO"
	.align	4


	//----- nvinfo : EIATTR_REGCOUNT
	.align		4
        /*0000*/ 	.byte	0x04, 0x2f
        /*0002*/ 	.short	(.L_1 - .L_0)
	.align		4
.L_0:
        /*0004*/ 	.word	index@(_Z14matrixAdditionPiS_S_ii)
        /*0008*/ 	.word	0x0000000c


	//----- nvinfo : EIATTR_FRAME_SIZE
	.align		4
.L_1:
        /*000c*/ 	.byte	0x04, 0x11
        /*000e*/ 	.short	(.L_3 - .L_2)
	.align		4
.L_2:
        /*0010*/ 	.word	index@(_Z14matrixAdditionPiS_S_ii)
        /*0014*/ 	.word	0x00000000


	//----- nvinfo : EIATTR_MIN_STACK_SIZE
	.align		4
.L_3:
        /*0018*/ 	.byte	0x04, 0x12
        /*001a*/ 	.short	(.L_5 - .L_4)
	.align		4
.L_4:
        /*001c*/ 	.word	index@(_Z14matrixAdditionPiS_S_ii)
        /*0020*/ 	.word	0x00000000
.L_5:


//--------------------- .nv.compat                --------------------------
	.section	.nv.compat,"",@"SHT_CUDA_COMPAT_INFO"
	.align	4
        /*0000*/ 	.byte	0x02, 0x09, 0x00, 0x00, 0x02, 0x02, 0x01, 0x00, 0x02, 0x05, 0x05, 0x00, 0x03, 0x07, 0x01, 0x01
        /*0010*/ 	.byte	0x02, 0x03, 0x00, 0x00, 0x02, 0x06, 0x01, 0x00, 0x04, 0x0b, 0x08, 0x00, 0x09, 0x00, 0x00, 0x00
        /*0020*/ 	.byte	0x00, 0x00, 0x00, 0x00


//--------------------- .nv.info._Z14matrixAdditionPiS_S_ii --------------------------
	.section	.nv.info._Z14matrixAdditionPiS_S_ii,"",@"SHT_CUDA_INFO"
	.sectionflags	@""
	.align	4


	//----- nvinfo : EIATTR_CUDA_API_VERSION
	.align		4
        /*0000*/ 	.byte	0x04, 0x37
        /*0002*/ 	.short	(.L_7 - .L_6)
.L_6:
        /*0004*/ 	.word	0x00000082


	//----- nvinfo : EIATTR_KPARAM_INFO
	.align		4
.L_7:
        /*0008*/ 	.byte	0x04, 0x17
        /*000a*/ 	.short	(.L_9 - .L_8)
.L_8:
        /*000c*/ 	.word	0x00000000
        /*0010*/ 	.short	0x0004
        /*0012*/ 	.short	0x001c
        /*0014*/ 	.byte	0x00, 0xf0, 0x11, 0x00


	//----- nvinfo : EIATTR_KPARAM_INFO
	.align		4
.L_9:
        /*0018*/ 	.byte	0x04, 0x17
        /*001a*/ 	.short	(.L_11 - .L_10)
.L_10:
        /*001c*/ 	.word	0x00000000
        /*0020*/ 	.short	0x0003
        /*0022*/ 	.short	0x0018
        /*0024*/ 	.byte	0x00, 0xf0, 0x11, 0x00


	//----- nvinfo : EIATTR_KPARAM_INFO
	.align		4
.L_11:
        /*0028*/ 	.byte	0x04, 0x17
        /*002a*/ 	.short	(.L_13 - .L_12)
.L_12:
        /*002c*/ 	.word	0x00000000
        /*0030*/ 	.short	0x0002
        /*0032*/ 	.short	0x0010
        /*0034*/ 	.byte	0x00, 0xf5, 0x21, 0x00


	//----- nvinfo : EIATTR_KPARAM_INFO
	.align		4
.L_13:
        /*0038*/ 	.byte	0x04, 0x17
        /*003a*/ 	.short	(.L_15 - .L_14)
.L_14:
        /*003c*/ 	.word	0x00000000
        /*0040*/ 	.short	0x0001
        /*0042*/ 	.short	0x0008
        /*0044*/ 	.byte	0x00, 0xf5, 0x21, 0x00


	//----- nvinfo : EIATTR_KPARAM_INFO
	.align		4
.L_15:
        /*0048*/ 	.byte	0x04, 0x17
        /*004a*/ 	.short	(.L_17 - .L_16)
.L_16:
        /*004c*/ 	.word	0x00000000
        /*0050*/ 	.short	0x0000
        /*0052*/ 	.short	0x0000
        /*0054*/ 	.byte	0x00, 0xf5, 0x21, 0x00


	//----- nvinfo : EIATTR_SPARSE_MMA_MASK
	.align		4
.L_17:
        /*0058*/ 	.byte	0x03, 0x50
        /*005a*/ 	.short	0x0000


	//----- nvinfo : EIATTR_MAXREG_COUNT
	.align		4
        /*005c*/ 	.byte	0x03, 0x1b
        /*005e*/ 	.short	0x00ff


	//----- nvinfo : EIATTR_MERCURY_ISA_VERSION
	.align		4
        /*0060*/ 	.byte	0x03, 0x5f
        /*0062*/ 	.short	0x0101


	//----- nvinfo : EIATTR_VRC_CTA_INIT_COUNT
	.align		4
        /*0064*/ 	.byte	0x02, 0x4a
	.zero		1
	.zero		1


	//----- nvinfo : EIATTR_EXIT_INSTR_OFFSETS
	.align		4
        /*0068*/ 	.byte	0x04, 0x1c
        /*006a*/ 	.short	(.L_19 - .L_18)


	//   ....[0]....
.L_18:
        /*006c*/ 	.word	0x000000c0


	//   ....[1]....
        /*0070*/ 	.word	0x00000190


	//----- nvinfo : EIATTR_CBANK_PARAM_SIZE
	.align		4
.L_19:
        /*0074*/ 	.byte	0x03, 0x19
        /*0076*/ 	.short	0x0020


	//----- nvinfo : EIATTR_PARAM_CBANK
	.align		4
        /*0078*/ 	.byte	0x04, 0x0a
        /*007a*/ 	.short	(.L_21 - .L_20)
	.align		4
.L_20:
        /*007c*/ 	.word	index@(.nv.constant0._Z14matrixAdditionPiS_S_ii)
        /*0080*/ 	.short	0x0380
        /*0082*/ 	.short	0x0020


	//----- nvinfo : EIATTR_SW_WAR
	.align		4
.L_21:
        /*0084*/ 	.byte	0x04, 0x36
        /*0086*/ 	.short	(.L_23 - .L_22)
.L_22:
        /*0088*/ 	.word	0x00000008
.L_23:


//--------------------- .nv.callgraph             --------------------------
	.section	.nv.callgraph,"",@"SHT_CUDA_CALLGRAPH"
	.align	4
	.sectionentsize	8
	.align		4
        /*0000*/ 	.word	0x00000000
	.align		4
        /*0004*/ 	.word	0xffffffff
	.align		4
        /*0008*/ 	.word	0x00000000
	.align		4
        /*000c*/ 	.word	0xfffffffe
	.align		4
        /*0010*/ 	.word	0x00000000
	.align		4
        /*0014*/ 	.word	0xfffffffd
	.align		4
        /*0018*/ 	.word	0x00000000
	.align		4
        /*001c*/ 	.word	0xfffffffc


//--------------------- .text._Z14matrixAdditionPiS_S_ii --------------------------
	.section	.text._Z14matrixAdditionPiS_S_ii,"ax",@progbits
	.align	128
        .global         _Z14matrixAdditionPiS_S_ii
        .type           _Z14matrixAdditionPiS_S_ii,@function
        .size           _Z14matrixAdditionPiS_S_ii,(.L_x_1 - _Z14matrixAdditionPiS_S_ii)
        .other          _Z14matrixAdditionPiS_S_ii,@"STO_CUDA_ENTRY STV_DEFAULT"
_Z14matrixAdditionPiS_S_ii:
.text._Z14matrixAdditionPiS_S_ii:
[----:B------:R-:W-:Y:S01]  /*0000*/  LDC R1, c[0x0][0x37c] ;  /* 0x0000df00ff017b82 */ /* 0x000fe20000000800 */
[----:B------:R-:W0:Y:S07]  /*0010*/  S2R R3, SR_TID.Y ;  /* 0x0000000000037919 */ /* 0x000e2e0000002200 */
[----:B------:R-:W0:Y:S01]  /*0020*/  S2UR UR4, SR_CTAID.Y ;  /* 0x00000000000479c3 */ /* 0x000e220000002600 */
[----:B------:R-:W1:Y:S01]  /*0030*/  LDCU.64 UR6, c[0x0][0x398] ;  /* 0x00007300ff0677ac */ /* 0x000e620008000a00 */
[----:B------:R-:W2:Y:S06]  /*0040*/  S2R R2, SR_TID.X ;  /* 0x0000000000027919 */ /* 0x000eac0000002100 */
[----:B------:R-:W0:Y:S08]  /*0050*/  LDC R0, c[0x0][0x364] ;  /* 0x0000d900ff007b82 */ /* 0x000e300000000800 */
[----:B------:R-:W2:Y:S08]  /*0060*/  S2UR UR5, SR_CTAID.X ;  /* 0x00000000000579c3 */ /* 0x000eb00000002500 */
[----:B------:R-:W2:Y:S01]  /*0070*/  LDC R7, c[0x0][0x360] ;  /* 0x0000d800ff077b82 */ /* 0x000ea20000000800 */
[----:B0-----:R-:W-:-:S05]  /*0080*/  IMAD R0, R0, UR4, R3 ;  /* 0x0000000400007c24 */ /* 0x001fca000f8e0203 */
[----:B-1----:R-:W-:Y:S01]  /*0090*/  ISETP.GE.AND P0, PT, R0, UR7, PT ;  /* 0x0000000700007c0c */ /* 0x002fe2000bf06270 */
[----:B--2---:R-:W-:-:S05]  /*00a0*/  IMAD R7, R7, UR5, R2 ;  /* 0x0000000507077c24 */ /* 0x004fca000f8e0202 */
[----:B------:R-:W-:-:S13]  /*00b0*/  ISETP.GE.OR P0, PT, R7, UR6, P0 ;  /* 0x0000000607007c0c */ /* 0x000fda0008706670 */
[----:B------:R-:W-:Y:S05]  /*00c0*/  @P0 EXIT ;  /* 0x000000000000094d */ /* 0x000fea0003800000 */
[----:B------:R-:W0:Y:S01]  /*00d0*/  LDC.64 R2, c[0x0][0x380] ;  /* 0x0000e000ff027b82 */ /* 0x000e220000000a00 */
[----:B------:R-:W1:Y:S01]  /*00e0*/  LDCU.64 UR4, c[0x0][0x358] ;  /* 0x00006b00ff0477ac */ /* 0x000e620008000a00 */
[----:B------:R-:W-:-:S06]  /*00f0*/  IMAD R9, R0, UR6, R7 ;  /* 0x0000000600097c24 */ /* 0x000fcc000f8e0207 */
[----:B------:R-:W2:Y:S08]  /*0100*/  LDC.64 R4, c[0x0][0x388] ;  /* 0x0000e200ff047b82 */ /* 0x000eb00000000a00 */
[----:B------:R-:W3:Y:S01]  /*0110*/  LDC.64 R6, c[0x0][0x390] ;  /* 0x0000e400ff067b82 */ /* 0x000ee20000000a00 */
[----:B0-----:R-:W-:-:S06]  /*0120*/  IMAD.WIDE R2, R9, 0x4, R2 ;  /* 0x0000000409027825 */ /* 0x001fcc00078e0202 */
[----:B-1----:R-:W4:Y:S01]  /*0130*/  LDG.E R2, desc[UR4][R2.64] ;  /* 0x0000000402027981 */ /* 0x002f22000c1e1900 */
[----:B--2---:R-:W-:-:S06]  /*0140*/  IMAD.WIDE R4, R9, 0x4, R4 ;  /* 0x0000000409047825 */ /* 0x004fcc00078e0204 */
[----:B------:R-:W4:Y:S01]  /*0150*/  LDG.E R5, desc[UR4][R4.64] ;  /* 0x0000000404057981 */ /* 0x000f22000c1e1900 */
[----:B---3--:R-:W-:Y:S01]  /*0160*/  IMAD.WIDE R6, R9, 0x4, R6 ;  /* 0x0000000409067825 */ /* 0x008fe200078e0206 */
[----:B----4-:R-:W-:-:S05]  /*0170*/  IADD3 R9, PT, PT, R2, R5, RZ ;  /* 0x0000000502097210 */ /* 0x010fca0007ffe0ff */
[----:B------:R-:W-:Y:S01]  /*0180*/  STG.E desc[UR4][R6.64], R9 ;  /* 0x0000000906007986 */ /* 0x000fe2000c101904 */
[----:B------:R-:W-:Y:S05]  /*0190*/  EXIT ;  /* 0x000000000000794d */ /* 0x000fea0003800000 */
.L_x_0:
[----:B------:R-:W-:-:S00]  /*01a0*/  BRA `(.L_x_0) ;  /* 0xfffffffc00fc7947 */ /* 0x000fc0000383ffff */
[----:B------:R-:W-:-:S00]  /*01b0*/  NOP ;  /* 0x0000000000007918 */ /* 0x000fc00000000000 */
        /* <DEDUP_REMOVED lines=12> */
.L_x_1:


//--------------------- .nv.shared.reserved.0     --------------------------
	.section	.nv.shared.reserved.0,"aw",@nobits
	.weak		__nv_reservedSMEM_offset_0_alias
	.size		__nv_reservedSMEM_offset_0_alias, 0, 64
	.other		__nv_reservedSMEM_offset_0_alias,@"STO_CUDA_RESERVED_SHARED STV_DEFAULT"
__nv_reservedSMEM_offset_0_alias:
	.zero		0
	.zero		64


//--------------------- .nv.constant0._Z14matrixAdditionPiS_S_ii --------------------------
	.section	.nv.constant0._Z14matrixAdditionPiS_S_ii,"a",@progbits
	.sectionflags	@""
	.align	4
.nv.constant0._Z14matrixAdditionPiS_S_ii:
	.zero		928


//--------------------- SYMBOLS --------------------------

	.type		.nv.reservedSmem.offset0,@object
	.size		.nv.reservedSmem.offset0,0x4
